	.headerflags	@"EF_CUDA_TEXMODE_UNIFIED EF_CUDA_64BIT_ADDRESS EF_CUDA_ACCELERATORS EF_CUDA_SM90 EF_CUDA_VIRTUAL_SM(EF_CUDA_SM90)"
	.elftype	@"ET_EXEC"


//--------------------- .nv.info                  --------------------------
	.section	.nv.info,"",@"SHT_CUDA_INFO"
	.align	4


	//----- nvinfo : EIATTR_REGCOUNT
	.align		4
        /*0000*/ 	.byte	0x04, 0x2f
        /*0002*/ 	.short	(.L_1 - .L_0)
	.align		4
.L_0:
        /*0004*/ 	.word	index@(triton_poi_fused__softmax_64)
        /*0008*/ 	.word	0x0000000e


	//----- nvinfo : EIATTR_MIN_STACK_SIZE
	.align		4
.L_1:
        /*000c*/ 	.byte	0x04, 0x12
        /*000e*/ 	.short	(.L_3 - .L_2)
	.align		4
.L_2:
        /*0010*/ 	.word	index@(triton_poi_fused__softmax_64)
        /*0014*/ 	.word	0x00000000


	//----- nvinfo : EIATTR_FRAME_SIZE
	.align		4
.L_3:
        /*0018*/ 	.byte	0x04, 0x11
        /*001a*/ 	.short	(.L_5 - .L_4)
	.align		4
.L_4:
        /*001c*/ 	.word	index@(triton_poi_fused__softmax_64)
        /*0020*/ 	.word	0x00000000


	//----- nvinfo : EIATTR_MIN_STACK_SIZE
	.align		4
.L_5:
        /*0024*/ 	.byte	0x04, 0x12
        /*0026*/ 	.short	(.L_7 - .L_6)
	.align		4
.L_6:
        /*0028*/ 	.word	index@(triton_poi_fused__softmax_64)
        /*002c*/ 	.word	0x00000000
.L_7:


//--------------------- .nv.info.triton_poi_fused__softmax_64 --------------------------
	.section	.nv.info.triton_poi_fused__softmax_64,"",@"SHT_CUDA_INFO"
	.sectionflags	@""
	.align	4


	//----- nvinfo : EIATTR_CUDA_API_VERSION
	.align		4
        /*0000*/ 	.byte	0x04, 0x37
        /*0002*/ 	.short	(.L_9 - .L_8)
.L_8:
        /*0004*/ 	.word	0x0000007c


	//----- nvinfo : EIATTR_KPARAM_INFO
	.align		4
.L_9:
        /*0008*/ 	.byte	0x04, 0x17
        /*000a*/ 	.short	(.L_11 - .L_10)
.L_10:
        /*000c*/ 	.word	0x00000000
        /*0010*/ 	.short	0x0002
        /*0012*/ 	.short	0x0010
        /*0014*/ 	.byte	0x00, 0xf0, 0x11, 0x00


	//----- nvinfo : EIATTR_KPARAM_INFO
	.align		4
.L_11:
        /*0018*/ 	.byte	0x04, 0x17
        /*001a*/ 	.short	(.L_13 - .L_12)
.L_12:
        /*001c*/ 	.word	0x00000000
        /*0020*/ 	.short	0x0001
        /*0022*/ 	.short	0x0008
        /*0024*/ 	.byte	0x00, 0xf4, 0x21, 0x00


	//----- nvinfo : EIATTR_KPARAM_INFO
	.align		4
.L_13:
        /*0028*/ 	.byte	0x04, 0x17
        /*002a*/ 	.short	(.L_15 - .L_14)
.L_14:
        /*002c*/ 	.word	0x00000000
        /*0030*/ 	.short	0x0000
        /*0032*/ 	.short	0x0000
        /*0034*/ 	.byte	0x00, 0xf4, 0x21, 0x00


	//----- nvinfo : EIATTR_SPARSE_MMA_MASK
	.align		4
.L_15:
        /*0038*/ 	.byte	0x03, 0x50
        /*003a*/ 	.short	0x0000


	//----- nvinfo : EIATTR_MAXREG_COUNT
	.align		4
        /*003c*/ 	.byte	0x03, 0x1b
        /*003e*/ 	.short	0x00ff


	//----- nvinfo : EIATTR_EXIT_INSTR_OFFSETS
	.align		4
        /*0040*/ 	.byte	0x04, 0x1c
        /*0042*/ 	.short	(.L_17 - .L_16)


	//   ....[0]....
.L_16:
        /*0044*/ 	.word	0x00000240


	//----- nvinfo : EIATTR_REQNTID
	.align		4
.L_17:
        /*0048*/ 	.byte	0x04, 0x10
        /*004a*/ 	.short	(.L_19 - .L_18)
.L_18:
        /*004c*/ 	.word	0x00000080
        /*0050*/ 	.word	0x00000001
        /*0054*/ 	.word	0x00000001


	//----- nvinfo : EIATTR_CBANK_PARAM_SIZE
	.align		4
.L_19:
        /*0058*/ 	.byte	0x03, 0x19
        /*005a*/ 	.short	0x0014


	//----- nvinfo : EIATTR_PARAM_CBANK
	.align		4
        /*005c*/ 	.byte	0x04, 0x0a
        /*005e*/ 	.short	(.L_21 - .L_20)
	.align		4
.L_20:
        /*0060*/ 	.word	index@(.nv.constant0.triton_poi_fused__softmax_64)
        /*0064*/ 	.short	0x0210
        /*0066*/ 	.short	0x0014


	//----- nvinfo : EIATTR_SW_WAR
	.align		4
.L_21:
        /*0068*/ 	.byte	0x04, 0x36
        /*006a*/ 	.short	(.L_23 - .L_22)
.L_22:
        /*006c*/ 	.word	0x00000008
.L_23:


//--------------------- .nv.callgraph             --------------------------
	.section	.nv.callgraph,"",@"SHT_CUDA_CALLGRAPH"
	.align	4
	.sectionentsize	8
	.align		4
        /*0000*/ 	.word	0x00000000
	.align		4
        /*0004*/ 	.word	0xffffffff
	.align		4
        /*0008*/ 	.word	0x00000000
	.align		4
        /*000c*/ 	.word	0xfffffffe
	.align		4
        /*0010*/ 	.word	0x00000000
	.align		4
        /*0014*/ 	.word	0xfffffffd
	.align		4
        /*0018*/ 	.word	0x00000000
	.align		4
        /*001c*/ 	.word	0xfffffffc


//--------------------- .text.triton_poi_fused__softmax_64 --------------------------
	.section	.text.triton_poi_fused__softmax_64,"ax",@progbits
	.align	128
        .global         triton_poi_fused__softmax_64
        .type           triton_poi_fused__softmax_64,@function
        .size           triton_poi_fused__softmax_64,(.L_x_1 - triton_poi_fused__softmax_64)
        .other          triton_poi_fused__softmax_64,@"STO_CUDA_ENTRY STV_DEFAULT"
triton_poi_fused__softmax_64:
.text.triton_poi_fused__softmax_64:
[----:B------:R-:W-:Y:S01]  /*0000*/  LDC R1, c[0x0][0x28] ;  /* 0x00000a00ff017b82 */ /* 0x000fe20000000800 */
[----:B------:R-:W1:Y:S07]  /*0010*/  S2R R0, SR_TID.X ;  /* 0x0000000000007919 */ /* 0x000e6e0000002100 */
[----:B------:R-:W2:Y:S01]  /*0020*/  LDC.64 R2, c[0x0][0x210] ;  /* 0x00008400ff027b82 */ /* 0x000ea20000000a00 */
[----:B------:R-:W-:Y:S01]  /*0030*/  ULDC.64 UR4, c[0x0][0x208] ;  /* 0x0000820000047ab9 */ /* 0x000fe20000000a00 */
[----:B------:R-:W3:Y:S01]  /*0040*/  S2R R9, SR_CTAID.X ;  /* 0x0000000000097919 */ /* 0x000ee20000002500 */
[----:B-1----:R-:W-:-:S02]  /*0050*/  SHF.L.U32 R0, R0, 0x1, RZ ;  /* 0x0000000100007819 */ /* 0x002fc400000006ff */
[----:B---3--:R-:W-:Y:S02]  /*0060*/  SHF.R.S32.HI R4, RZ, 0x17, R9 ;  /* 0x00000017ff047819 */ /* 0x008fe40000011409 */
[----:B------:R-:W-:Y:S02]  /*0070*/  LOP3.LUT R0, R0, 0xfe, RZ, 0xc0, !PT ;  /* 0x000000fe00007812 */ /* 0x000fe400078ec0ff */
[----:B------:R-:W-:Y:S02]  /*0080*/  SGXT R4, R4, 0x1 ;  /* 0x000000010404781a */ /* 0x000fe40000000200 */
[----:B------:R-:W-:-:S04]  /*0090*/  LEA R9, R9, R0, 0x8 ;  /* 0x0000000009097211 */ /* 0x000fc800078e40ff */
[----:B------:R-:W-:-:S04]  /*00a0*/  LEA.HI R4, R4, R9, RZ, 0x2 ;  /* 0x0000000904047211 */ /* 0x000fc800078f10ff */
[----:B------:R-:W-:-:S05]  /*00b0*/  LOP3.LUT R5, R4, 0xfffffffc, RZ, 0xc0, !PT ;  /* 0xfffffffc04057812 */ /* 0x000fca00078ec0ff */
[----:B--2---:R-:W-:-:S05]  /*00c0*/  IMAD.WIDE R4, R5, 0x4, R2 ;  /* 0x0000000405047825 */ /* 0x004fca00078e0202 */
[----:B------:R-:W2:Y:S04]  /*00d0*/  LDG.E.EL R0, desc[UR4][R4.64] ;  /* 0x0000000404007981 */ /* 0x000ea8000c2e1900 */
[----:B------:R-:W2:Y:S04]  /*00e0*/  LDG.E.EL R7, desc[UR4][R4.64+0x4] ;  /* 0x0000040404077981 */ /* 0x000ea8000c2e1900 */
[----:B------:R-:W3:Y:S04]  /*00f0*/  LDG.E.EL R6, desc[UR4][R4.64+0x8] ;  /* 0x0000080404067981 */ /* 0x000ee8000c2e1900 */
[----:B------:R-:W4:Y:S01]  /*0100*/  LDG.E.EL R8, desc[UR4][R4.64+0xc] ;  /* 0x00000c0404087981 */ /* 0x000f22000c2e1900 */
[----:B------:R-:W-:-:S05]  /*0110*/  IMAD.WIDE R2, R9, 0x4, R2 ;  /* 0x0000000409027825 */ /* 0x000fca00078e0202 */
[----:B------:R-:W5:Y:S01]  /*0120*/  LDG.E.64 R10, desc[UR4][R2.64] ;  /* 0x00000004020a7981 */ /* 0x000f62000c1e1b00 */
[----:B--2---:R-:W-:-:S04]  /*0130*/  FADD R7, R0, R7 ;  /* 0x0000000700077221 */ /* 0x004fc80000000000 */
[----:B---3--:R-:W-:-:S04]  /*0140*/  FADD R7, R6, R7 ;  /* 0x0000000706077221 */ /* 0x008fc80000000000 */
[----:B----4-:R-:W-:Y:S02]  /*0150*/  FADD R8, R8, R7 ;  /* 0x0000000708087221 */ /* 0x010fe40000000000 */
[----:B------:R-:W1:Y:S03]  /*0160*/  LDC.64 R6, c[0x0][0x218] ;  /* 0x00008600ff067b82 */ /* 0x000e660000000a00 */
[C---:B------:R-:W-:Y:S02]  /*0170*/  FSETP.GT.AND P0, PT, |R8|.reuse, 8.50705917302346158658e+37, PT ;  /* 0x7e8000000800780b */ /* 0x040fe40003f04200 */
[----:B------:R-:W-:-:S11]  /*0180*/  FSETP.GEU.AND P1, PT, |R8|, 1.175494350822287508e-38, PT ;  /* 0x008000000800780b */ /* 0x000fd60003f2e200 */
[----:B------:R-:W-:Y:S01]  /*0190*/  @P0 FMUL R8, R8, 0.25 ;  /* 0x3e80000008080820 */ /* 0x000fe20000400000 */
[----:B-----5:R-:W-:Y:S01]  /*01a0*/  @P0 FMUL R10, R10, 0.25 ;  /* 0x3e8000000a0a0820 */ /* 0x020fe20000400000 */
[----:B------:R-:W-:Y:S02]  /*01b0*/  @P0 FMUL R11, R11, 0.25 ;  /* 0x3e8000000b0b0820 */ /* 0x000fe40000400000 */
[----:B------:R-:W-:Y:S01]  /*01c0*/  @!P1 FMUL R8, R8, 16777216 ;  /* 0x4b80000008089820 */ /* 0x000fe20000400000 */
[----:B------:R-:W-:Y:S01]  /*01d0*/  @!P1 FMUL R10, R10, 16777216 ;  /* 0x4b8000000a0a9820 */ /* 0x000fe20000400000 */
[----:B------:R-:W-:Y:S01]  /*01e0*/  @!P1 FMUL R11, R11, 16777216 ;  /* 0x4b8000000b0b9820 */ /* 0x000fe20000400000 */
[----:B-1----:R-:W-:-:S03]  /*01f0*/  IMAD.WIDE R2, R9, 0x4, R6 ;  /* 0x0000000409027825 */ /* 0x002fc600078e0206 */
[----:B------:R-:W1:Y:S02]  /*0200*/  MUFU.RCP R8, R8 ;  /* 0x0000000800087308 */ /* 0x000e640000001000 */
[C---:B-1----:R-:W-:Y:S01]  /*0210*/  FMUL R10, R8.reuse, R10 ;  /* 0x0000000a080a7220 */ /* 0x042fe20000400000 */
[----:B------:R-:W-:-:S05]  /*0220*/  FMUL R11, R8, R11 ;  /* 0x0000000b080b7220 */ /* 0x000fca0000400000 */
[----:B------:R-:W-:Y:S01]  /*0230*/  STG.E.64 desc[UR4][R2.64], R10 ;  /* 0x0000000a02007986 */ /* 0x000fe2000c101b04 */
[----:B------:R-:W-:Y:S05]  /*0240*/  EXIT ;  /* 0x000000000000794d */ /* 0x000fea0003800000 */
.L_x_0:
[----:B------:R-:W-:-:S00]  /*0250*/  BRA `(.L_x_0) ;  /* 0xfffffffc00fc7947 */ /* 0x000fc0000383ffff */
[----:B------:R-:W-:-:S00]  /*0260*/  NOP ;  /* 0x0000000000007918 */ /* 0x000fc00000000000 */
        /* <DEDUP_REMOVED lines=9> */
.L_x_1:


//--------------------- .nv.constant0.triton_poi_fused__softmax_64 --------------------------
	.section	.nv.constant0.triton_poi_fused__softmax_64,"a",@progbits
	.sectionflags	@""
	.align	4
.nv.constant0.triton_poi_fused__softmax_64:
	.zero		548
